	.headerflags	@"EF_CUDA_TEXMODE_UNIFIED EF_CUDA_64BIT_ADDRESS EF_CUDA_ACCELERATORS EF_CUDA_SM90 EF_CUDA_VIRTUAL_SM(EF_CUDA_SM90)"
	.elftype	@"ET_EXEC"


//--------------------- .nv.info                  --------------------------
	.section	.nv.info,"",@"SHT_CUDA_INFO"
	.align	4


	//----- nvinfo : EIATTR_REGCOUNT
	.align		4
        /*0000*/ 	.byte	0x04, 0x2f
        /*0002*/ 	.short	(.L_3 - .L_2)
	.align		4
.L_2:
        /*0004*/ 	.word	index@(triton_poi_fused__native_batch_norm_legit_no_training_add_relu_9)
        /*0008*/ 	.word	0x00000014


	//----- nvinfo : EIATTR_MIN_STACK_SIZE
	.align		4
.L_3:
        /*000c*/ 	.byte	0x04, 0x12
        /*000e*/ 	.short	(.L_5 - .L_4)
	.align		4
.L_4:
        /*0010*/ 	.word	index@(triton_poi_fused__native_batch_norm_legit_no_training_add_relu_9)
        /*0014*/ 	.word	0x00000000


	//----- nvinfo : EIATTR_FRAME_SIZE
	.align		4
.L_5:
        /*0018*/ 	.byte	0x04, 0x11
        /*001a*/ 	.short	(.L_7 - .L_6)
	.align		4
.L_6:
        /*001c*/ 	.word	index@(triton_poi_fused__native_batch_norm_legit_no_training_add_relu_9)
        /*0020*/ 	.word	0x00000000


	//----- nvinfo : EIATTR_MIN_STACK_SIZE
	.align		4
.L_7:
        /*0024*/ 	.byte	0x04, 0x12
        /*0026*/ 	.short	(.L_9 - .L_8)
	.align		4
.L_8:
        /*0028*/ 	.word	index@(triton_poi_fused__native_batch_norm_legit_no_training_add_relu_9)
        /*002c*/ 	.word	0x00000000
.L_9:


//--------------------- .nv.info.triton_poi_fused__native_batch_norm_legit_no_training_add_relu_9 --------------------------
	.section	.nv.info.triton_poi_fused__native_batch_norm_legit_no_training_add_relu_9,"",@"SHT_CUDA_INFO"
	.sectionflags	@""
	.align	4


	//----- nvinfo : EIATTR_CUDA_API_VERSION
	.align		4
        /*0000*/ 	.byte	0x04, 0x37
        /*0002*/ 	.short	(.L_11 - .L_10)
.L_10:
        /*0004*/ 	.word	0x0000007c


	//----- nvinfo : EIATTR_KPARAM_INFO
	.align		4
.L_11:
        /*0008*/ 	.byte	0x04, 0x17
        /*000a*/ 	.short	(.L_13 - .L_12)
.L_12:
        /*000c*/ 	.word	0x00000000
        /*0010*/ 	.short	0x0007
        /*0012*/ 	.short	0x0038
        /*0014*/ 	.byte	0x00, 0xf0, 0x11, 0x00


	//----- nvinfo : EIATTR_KPARAM_INFO
	.align		4
.L_13:
        /*0018*/ 	.byte	0x04, 0x17
        /*001a*/ 	.short	(.L_15 - .L_14)
.L_14:
        /*001c*/ 	.word	0x00000000
        /*0020*/ 	.short	0x0006
        /*0022*/ 	.short	0x0030
        /*0024*/ 	.byte	0x00, 0xf4, 0x21, 0x00


	//----- nvinfo : EIATTR_KPARAM_INFO
	.align		4
.L_15:
        /*0028*/ 	.byte	0x04, 0x17
        /*002a*/ 	.short	(.L_17 - .L_16)
.L_16:
        /*002c*/ 	.word	0x00000000
        /*0030*/ 	.short	0x0005
        /*0032*/ 	.short	0x0028
        /*0034*/ 	.byte	0x00, 0xf4, 0x21, 0x00


	//----- nvinfo : EIATTR_KPARAM_INFO
	.align		4
.L_17:
        /*0038*/ 	.byte	0x04, 0x17
        /*003a*/ 	.short	(.L_19 - .L_18)
.L_18:
        /*003c*/ 	.word	0x00000000
        /*0040*/ 	.short	0x0004
        /*0042*/ 	.short	0x0020
        /*0044*/ 	.byte	0x00, 0xf4, 0x21, 0x00


	//----- nvinfo : EIATTR_KPARAM_INFO
	.align		4
.L_19:
        /*0048*/ 	.byte	0x04, 0x17
        /*004a*/ 	.short	(.L_21 - .L_20)
.L_20:
        /*004c*/ 	.word	0x00000000
        /*0050*/ 	.short	0x0003
        /*0052*/ 	.short	0x0018
        /*0054*/ 	.byte	0x00, 0xf4, 0x21, 0x00


	//----- nvinfo : EIATTR_KPARAM_INFO
	.align		4
.L_21:
        /*0058*/ 	.byte	0x04, 0x17
        /*005a*/ 	.short	(.L_23 - .L_22)
.L_22:
        /*005c*/ 	.word	0x00000000
        /*0060*/ 	.short	0x0002
        /*0062*/ 	.short	0x0010
        /*0064*/ 	.byte	0x00, 0xf4, 0x21, 0x00


	//----- nvinfo : EIATTR_KPARAM_INFO
	.align		4
.L_23:
        /*0068*/ 	.byte	0x04, 0x17
        /*006a*/ 	.short	(.L_25 - .L_24)
.L_24:
        /*006c*/ 	.word	0x00000000
        /*0070*/ 	.short	0x0001
        /*0072*/ 	.short	0x0008
        /*0074*/ 	.byte	0x00, 0xf4, 0x21, 0x00


	//----- nvinfo : EIATTR_KPARAM_INFO
	.align		4
.L_25:
        /*0078*/ 	.byte	0x04, 0x17
        /*007a*/ 	.short	(.L_27 - .L_26)
.L_26:
        /*007c*/ 	.word	0x00000000
        /*0080*/ 	.short	0x0000
        /*0082*/ 	.short	0x0000
        /*0084*/ 	.byte	0x00, 0xf4, 0x21, 0x00


	//----- nvinfo : EIATTR_SPARSE_MMA_MASK
	.align		4
.L_27:
        /*0088*/ 	.byte	0x03, 0x50
        /*008a*/ 	.short	0x0000


	//----- nvinfo : EIATTR_MAXREG_COUNT
	.align		4
        /*008c*/ 	.byte	0x03, 0x1b
        /*008e*/ 	.short	0x00ff


	//----- nvinfo : EIATTR_EXIT_INSTR_OFFSETS
	.align		4
        /*0090*/ 	.byte	0x04, 0x1c
        /*0092*/ 	.short	(.L_29 - .L_28)


	//   ....[0]....
.L_28:
        /*0094*/ 	.word	0x000003a0


	//----- nvinfo : EIATTR_REQNTID
	.align		4
.L_29:
        /*0098*/ 	.byte	0x04, 0x10
        /*009a*/ 	.short	(.L_31 - .L_30)
.L_30:
        /*009c*/ 	.word	0x00000100
        /*00a0*/ 	.word	0x00000001
        /*00a4*/ 	.word	0x00000001


	//----- nvinfo : EIATTR_CBANK_PARAM_SIZE
	.align		4
.L_31:
        /*00a8*/ 	.byte	0x03, 0x19
        /*00aa*/ 	.short	0x003c


	//----- nvinfo : EIATTR_PARAM_CBANK
	.align		4
        /*00ac*/ 	.byte	0x04, 0x0a
        /*00ae*/ 	.short	(.L_33 - .L_32)
	.align		4
.L_32:
        /*00b0*/ 	.word	index@(.nv.constant0.triton_poi_fused__native_batch_norm_legit_no_training_add_relu_9)
        /*00b4*/ 	.short	0x0210
        /*00b6*/ 	.short	0x003c


	//----- nvinfo : EIATTR_SW_WAR
	.align		4
.L_33:
        /*00b8*/ 	.byte	0x04, 0x36
        /*00ba*/ 	.short	(.L_35 - .L_34)
.L_34:
        /*00bc*/ 	.word	0x00000008
.L_35:


//--------------------- .nv.callgraph             --------------------------
	.section	.nv.callgraph,"",@"SHT_CUDA_CALLGRAPH"
	.align	4
	.sectionentsize	8
	.align		4
        /*0000*/ 	.word	0x00000000
	.align		4
        /*0004*/ 	.word	0xffffffff
	.align		4
        /*0008*/ 	.word	0x00000000
	.align		4
        /*000c*/ 	.word	0xfffffffe
	.align		4
        /*0010*/ 	.word	0x00000000
	.align		4
        /*0014*/ 	.word	0xfffffffd
	.align		4
        /*0018*/ 	.word	0x00000000
	.align		4
        /*001c*/ 	.word	0xfffffffc


//--------------------- .nv.constant4             --------------------------
	.section	.nv.constant4,"a",@progbits
	.align	8
	.align		8
.nv.constant4:
        /*0000*/ 	.dword	_$_str
	.align		8
        /*0008*/ 	.dword	_$_str_$_2


//--------------------- .text.triton_poi_fused__native_batch_norm_legit_no_training_add_relu_9 --------------------------
	.section	.text.triton_poi_fused__native_batch_norm_legit_no_training_add_relu_9,"ax",@progbits
	.align	128
        .global         triton_poi_fused__native_batch_norm_legit_no_training_add_relu_9
        .type           triton_poi_fused__native_batch_norm_legit_no_training_add_relu_9,@function
        .size           triton_poi_fused__native_batch_norm_legit_no_training_add_relu_9,(.L_x_1 - triton_poi_fused__native_batch_norm_legit_no_training_add_relu_9)
        .other          triton_poi_fused__native_batch_norm_legit_no_training_add_relu_9,@"STO_CUDA_ENTRY STV_DEFAULT"
triton_poi_fused__native_batch_norm_legit_no_training_add_relu_9:
.text.triton_poi_fused__native_batch_norm_legit_no_training_add_relu_9:
[----:B------:R-:W-:Y:S01]  /*0000*/  LDC R1, c[0x0][0x28] ;  /* 0x00000a00ff017b82 */ /* 0x000fe20000000800 */
[----:B------:R-:W1:Y:S07]  /*0010*/  S2R R0, SR_TID.X ;  /* 0x0000000000007919 */ /* 0x000e6e0000002100 */
[----:B------:R-:W2:Y:S01]  /*0020*/  LDC.64 R10, c[0x0][0x220] ;  /* 0x00008800ff0a7b82 */ /* 0x000ea20000000a00 */
[----:B------:R-:W-:Y:S01]  /*0030*/  ULDC.64 UR4, c[0x0][0x208] ;  /* 0x0000820000047ab9 */ /* 0x000fe20000000a00 */
[----:B------:R-:W3:Y:S06]  /*0040*/  S2R R5, SR_CTAID.X ;  /* 0x0000000000057919 */ /* 0x000eec0000002500 */
[----:B------:R-:W4:Y:S08]  /*0050*/  LDC.64 R6, c[0x0][0x210] ;  /* 0x00008400ff067b82 */ /* 0x000f300000000a00 */
[----:B------:R-:W5:Y:S08]  /*0060*/  LDC.64 R8, c[0x0][0x218] ;  /* 0x00008600ff087b82 */ /* 0x000f700000000a00 */
[----:B------:R-:W5:Y:S01]  /*0070*/  LDC.64 R12, c[0x0][0x228] ;  /* 0x00008a00ff0c7b82 */ /* 0x000f620000000a00 */
[----:B-1----:R-:W-:-:S07]  /*0080*/  SHF.L.U32 R0, R0, 0x1, RZ ;  /* 0x0000000100007819 */ /* 0x002fce00000006ff */
[----:B------:R-:W1:Y:S01]  /*0090*/  LDC.64 R14, c[0x0][0x230] ;  /* 0x00008c00ff0e7b82 */ /* 0x000e620000000a00 */
[----:B---3--:R-:W-:Y:S02]  /*00a0*/  SHF.R.S32.HI R3, RZ, 0x16, R5 ;  /* 0x00000016ff037819 */ /* 0x008fe40000011405 */
[----:B------:R-:W-:Y:S02]  /*00b0*/  LOP3.LUT R0, R0, 0x1fe, RZ, 0xc0, !PT ;  /* 0x000001fe00007812 */ /* 0x000fe400078ec0ff */
[----:B------:R-:W-:Y:S02]  /*00c0*/  SGXT R3, R3, 0x1 ;  /* 0x000000010303781a */ /* 0x000fe40000000200 */
[----:B------:R-:W-:-:S04]  /*00d0*/  LEA R0, R5, R0, 0x9 ;  /* 0x0000000005007211 */ /* 0x000fc800078e48ff */
[----:B------:R-:W-:-:S04]  /*00e0*/  LEA.HI R3, R3, R0, RZ, 0xc ;  /* 0x0000000003037211 */ /* 0x000fc800078f60ff */
[----:B------:R-:W-:-:S04]  /*00f0*/  SHF.R.S32.HI R3, RZ, 0xc, R3 ;  /* 0x0000000cff037819 */ /* 0x000fc80000011403 */
[----:B------:R-:W-:-:S04]  /*0100*/  LEA.HI R2, R3, R3, RZ, 0x8 ;  /* 0x0000000303027211 */ /* 0x000fc800078f40ff */
[----:B------:R-:W-:-:S04]  /*0110*/  LOP3.LUT R2, R2, 0xffffff00, RZ, 0xc0, !PT ;  /* 0xffffff0002027812 */ /* 0x000fc800078ec0ff */
[----:B------:R-:W-:Y:S02]  /*0120*/  IADD3 R17, R3, -R2, RZ ;  /* 0x8000000203117210 */ /* 0x000fe40007ffe0ff */
[----:B------:R-:W3:Y:S03]  /*0130*/  LDC.64 R2, c[0x0][0x238] ;  /* 0x00008e00ff027b82 */ /* 0x000ee60000000a00 */
[----:B--2---:R-:W-:-:S05]  /*0140*/  IMAD.WIDE R10, R17, 0x4, R10 ;  /* 0x00000004110a7825 */ /* 0x004fca00078e020a */
[----:B------:R1:W2:Y:S01]  /*0150*/  LDG.E.EL R4, desc[UR4][R10.64] ;  /* 0x000000040a047981 */ /* 0x0002a2000c2e1900 */
[----:B----4-:R-:W-:-:S04]  /*0160*/  IMAD.WIDE R6, R0, 0x4, R6 ;  /* 0x0000000400067825 */ /* 0x010fc800078e0206 */
[C---:B-----5:R-:W-:Y:S02]  /*0170*/  IMAD.WIDE R8, R17.reuse, 0x4, R8 ;  /* 0x0000000411087825 */ /* 0x060fe400078e0208 */
[----:B------:R-:W4:Y:S02]  /*0180*/  LDG.E.64 R6, desc[UR4][R6.64] ;  /* 0x0000000406067981 */ /* 0x000f24000c1e1b00 */
[C---:B0-----:R-:W-:Y:S02]  /*0190*/  IMAD.WIDE R12, R17.reuse, 0x4, R12 ;  /* 0x00000004110c7825 */ /* 0x041fe400078e020c */
[----:B------:R0:W4:Y:S02]  /*01a0*/  LDG.E.EL R5, desc[UR4][R8.64] ;  /* 0x0000000408057981 */ /* 0x000124000c2e1900 */
[----:B-1----:R-:W-:Y:S02]  /*01b0*/  IMAD.WIDE R10, R17, 0x4, R14 ;  /* 0x00000004110a7825 */ /* 0x002fe400078e020e */
[----:B------:R1:W5:Y:S02]  /*01c0*/  LDG.E.EL R12, desc[UR4][R12.64] ;  /* 0x000000040c0c7981 */ /* 0x000364000c2e1900 */
[----:B---3--:R-:W-:-:S02]  /*01d0*/  IMAD.WIDE R2, R0, 0x4, R2 ;  /* 0x0000000400027825 */ /* 0x008fc400078e0202 */
[----:B------:R-:W5:Y:S01]  /*01e0*/  LDG.E.EL R11, desc[UR4][R10.64] ;  /* 0x000000040a0b7981 */ /* 0x000f62000c2e1900 */
[----:B0-----:R-:W0:Y:S03]  /*01f0*/  LDC.64 R8, c[0x0][0x240] ;  /* 0x00009000ff087b82 */ /* 0x001e260000000a00 */
[----:B------:R-:W3:Y:S01]  /*0200*/  LDG.E.64 R2, desc[UR4][R2.64] ;  /* 0x0000000402027981 */ /* 0x000ee2000c1e1b00 */
[----:B-1----:R-:W-:Y:S01]  /*0210*/  HFMA2.MMA R13, -RZ, RZ, 1.625, 0 ;  /* 0x3e800000ff0d7435 */ /* 0x002fe200000001ff */
[----:B0-----:R-:W-:-:S04]  /*0220*/  IMAD.WIDE R8, R0, 0x4, R8 ;  /* 0x0000000400087825 */ /* 0x001fc800078e0208 */
[----:B--2---:R-:W-:-:S04]  /*0230*/  FADD R4, R4, 9.9999997473787516356e-06 ;  /* 0x3727c5ac04047421 */ /* 0x004fc80000000000 */
[----:B------:R-:W0:Y:S02]  /*0240*/  MUFU.SQRT R14, R4 ;  /* 0x00000004000e7308 */ /* 0x000e240000002000 */
[C---:B0-----:R-:W-:Y:S02]  /*0250*/  FSETP.GT.AND P0, PT, R14.reuse, 8.50705917302346158658e+37, PT ;  /* 0x7e8000000e00780b */ /* 0x041fe40003f04000 */
[----:B------:R-:W-:-:S11]  /*0260*/  FSETP.GEU.AND P1, PT, R14, 1.175494350822287508e-38, PT ;  /* 0x008000000e00780b */ /* 0x000fd60003f2e000 */
[----:B------:R-:W-:-:S04]  /*0270*/  @P0 FMUL R14, R14, 0.25 ;  /* 0x3e8000000e0e0820 */ /* 0x000fc80000400000 */
[----:B------:R-:W-:-:S06]  /*0280*/  @!P1 FMUL R14, R14, 16777216 ;  /* 0x4b8000000e0e9820 */ /* 0x000fcc0000400000 */
[----:B------:R-:W0:Y:S01]  /*0290*/  MUFU.RCP R14, R14 ;  /* 0x0000000e000e7308 */ /* 0x000e220000001000 */
[----:B------:R-:W-:Y:S01]  /*02a0*/  FSEL R13, R13, 1, P0 ;  /* 0x3f8000000d0d7808 */ /* 0x000fe20000000000 */
[----:B----4-:R-:W-:-:S04]  /*02b0*/  FADD R7, R7, -R5 ;  /* 0x8000000507077221 */ /* 0x010fc80000000000 */
[----:B------:R-:W-:Y:S01]  /*02c0*/  @!P1 FMUL R13, R13, 16777216 ;  /* 0x4b8000000d0d9820 */ /* 0x000fe20000400000 */
[----:B------:R-:W-:-:S03]  /*02d0*/  FADD R6, R6, -R5 ;  /* 0x8000000506067221 */ /* 0x000fc60000000000 */
[----:B0-----:R-:W-:-:S04]  /*02e0*/  FMUL R13, R14, R13 ;  /* 0x0000000d0e0d7220 */ /* 0x001fc80000400000 */
[-C--:B------:R-:W-:Y:S01]  /*02f0*/  FMUL R7, R7, R13.reuse ;  /* 0x0000000d07077220 */ /* 0x080fe20000400000 */
[----:B------:R-:W-:-:S03]  /*0300*/  FMUL R6, R6, R13 ;  /* 0x0000000d06067220 */ /* 0x000fc60000400000 */
[C-C-:B-----5:R-:W-:Y:S01]  /*0310*/  FFMA R4, R12.reuse, R7, R11.reuse ;  /* 0x000000070c047223 */ /* 0x160fe2000000000b */
[----:B------:R-:W-:-:S04]  /*0320*/  FFMA R11, R12, R6, R11 ;  /* 0x000000060c0b7223 */ /* 0x000fc8000000000b */
[----:B---3--:R-:W-:Y:S01]  /*0330*/  FSETP.GEU.AND P1, PT, R4, -R3, PT ;  /* 0x800000030400720b */ /* 0x008fe20003f2e000 */
[----:B------:R-:W-:Y:S01]  /*0340*/  FADD R4, R3, R4 ;  /* 0x0000000403047221 */ /* 0x000fe20000000000 */
[----:B------:R-:W-:Y:S01]  /*0350*/  FADD R3, R2, R11 ;  /* 0x0000000b02037221 */ /* 0x000fe20000000000 */
[----:B------:R-:W-:-:S03]  /*0360*/  FSETP.GEU.AND P0, PT, R11, -R2, PT ;  /* 0x800000020b00720b */ /* 0x000fc60003f0e000 */
[----:B------:R-:W-:Y:S02]  /*0370*/  FSEL R5, R4, RZ, P1 ;  /* 0x000000ff04057208 */ /* 0x000fe40000800000 */
[----:B------:R-:W-:-:S05]  /*0380*/  FSEL R4, R3, RZ, P0 ;  /* 0x000000ff03047208 */ /* 0x000fca0000000000 */
[----:B------:R-:W-:Y:S01]  /*0390*/  STG.E.64 desc[UR4][R8.64], R4 ;  /* 0x0000000408007986 */ /* 0x000fe2000c101b04 */
[----:B------:R-:W-:Y:S05]  /*03a0*/  EXIT ;  /* 0x000000000000794d */ /* 0x000fea0003800000 */
.L_x_0:
[----:B------:R-:W-:-:S00]  /*03b0*/  BRA `(.L_x_0) ;  /* 0xfffffffc00fc7947 */ /* 0x000fc0000383ffff */
[----:B------:R-:W-:-:S00]  /*03c0*/  NOP ;  /* 0x0000000000007918 */ /* 0x000fc00000000000 */
        /* <DEDUP_REMOVED lines=11> */
.L_x_1:


//--------------------- .nv.global.init           --------------------------
	.section	.nv.global.init,"aw",@progbits
.nv.global.init:
	.type		_$_str,@object
	.size		_$_str,(_$_str_$_2 - _$_str)
_$_str:
        /*0000*/ 	.byte	0x5f, 0x5f, 0x43, 0x55, 0x44, 0x41, 0x5f, 0x46, 0x54, 0x5a, 0x00
	.type		_$_str_$_2,@object
	.size		_$_str_$_2,(.L_1 - _$_str_$_2)
_$_str_$_2:
        /*000b*/ 	.byte	0x5f, 0x5f, 0x43, 0x55, 0x44, 0x41, 0x5f, 0x50, 0x52, 0x45, 0x43, 0x5f, 0x53, 0x51, 0x52, 0x54
        /*001b*/ 	.byte	0x00
.L_1:


//--------------------- .nv.constant0.triton_poi_fused__native_batch_norm_legit_no_training_add_relu_9 --------------------------
	.section	.nv.constant0.triton_poi_fused__native_batch_norm_legit_no_training_add_relu_9,"a",@progbits
	.sectionflags	@""
	.align	4
.nv.constant0.triton_poi_fused__native_batch_norm_legit_no_training_add_relu_9:
	.zero		588
